//
// Generated by NVIDIA NVVM Compiler
//
// Compiler Build ID: CL-36424714
// Cuda compilation tools, release 13.0, V13.0.88
// Based on NVVM 20.0.0
//

.version 9.0
.target sm_100
.address_size 64

	// .globl	_Z17mandelbrot_kernelPiiiiiffff

.visible .entry _Z17mandelbrot_kernelPiiiiiffff(
	.param .u64 .ptr .align 1 _Z17mandelbrot_kernelPiiiiiffff_param_0,
	.param .u32 _Z17mandelbrot_kernelPiiiiiffff_param_1,
	.param .u32 _Z17mandelbrot_kernelPiiiiiffff_param_2,
	.param .u32 _Z17mandelbrot_kernelPiiiiiffff_param_3,
	.param .u32 _Z17mandelbrot_kernelPiiiiiffff_param_4,
	.param .f32 _Z17mandelbrot_kernelPiiiiiffff_param_5,
	.param .f32 _Z17mandelbrot_kernelPiiiiiffff_param_6,
	.param .f32 _Z17mandelbrot_kernelPiiiiiffff_param_7,
	.param .f32 _Z17mandelbrot_kernelPiiiiiffff_param_8
)
{
	.reg .pred 	%p<9>;
	.reg .b32 	%r<23>;
	.reg .b32 	%f<25>;
	.reg .b64 	%rd<5>;

	ld.param.u64 	%rd1, [_Z17mandelbrot_kernelPiiiiiffff_param_0];
	ld.param.u32 	%r5, [_Z17mandelbrot_kernelPiiiiiffff_param_1];
	ld.param.u32 	%r6, [_Z17mandelbrot_kernelPiiiiiffff_param_2];
	ld.param.u32 	%r8, [_Z17mandelbrot_kernelPiiiiiffff_param_3];
	ld.param.u32 	%r10, [_Z17mandelbrot_kernelPiiiiiffff_param_4];
	ld.param.f32 	%f11, [_Z17mandelbrot_kernelPiiiiiffff_param_5];
	ld.param.f32 	%f12, [_Z17mandelbrot_kernelPiiiiiffff_param_6];
	ld.param.f32 	%f13, [_Z17mandelbrot_kernelPiiiiiffff_param_7];
	ld.param.f32 	%f14, [_Z17mandelbrot_kernelPiiiiiffff_param_8];
	mov.u32 	%r12, %tid.x;
	mov.u32 	%r13, %tid.y;
	mov.u32 	%r14, %ctaid.x;
	mov.u32 	%r15, %ntid.x;
	mad.lo.s32 	%r1, %r14, %r15, %r12;
	mov.u32 	%r16, %ctaid.y;
	mov.u32 	%r17, %ntid.y;
	mad.lo.s32 	%r18, %r16, %r17, %r13;
	add.s32 	%r2, %r8, %r18;
	setp.ge.s32 	%p1, %r1, %r5;
	setp.ge.s32 	%p2, %r18, %r10;
	or.pred  	%p3, %p1, %p2;
	setp.ge.s32 	%p4, %r2, %r6;
	or.pred  	%p5, %p3, %p4;
	@%p5 bra 	$L__BB0_4;
	cvt.rn.f32.s32 	%f16, %r1;
	fma.rn.f32 	%f1, %f13, %f16, %f11;
	cvt.rn.f32.s32 	%f17, %r2;
	fma.rn.f32 	%f2, %f14, %f17, %f12;
	mov.f32 	%f21, 0f00000000;
	mov.b32 	%r22, 0;
	mov.f32 	%f22, %f21;
	mov.f32 	%f23, %f21;
	mov.f32 	%f24, %f21;
$L__BB0_2:
	add.f32 	%f18, %f24, %f24;
	fma.rn.f32 	%f23, %f18, %f23, %f2;
	sub.f32 	%f19, %f22, %f21;
	add.f32 	%f24, %f1, %f19;
	mul.f32 	%f22, %f24, %f24;
	mul.f32 	%f21, %f23, %f23;
	add.s32 	%r4, %r22, 1;
	add.f32 	%f20, %f22, %f21;
	setp.le.f32 	%p6, %f20, 0f40800000;
	setp.lt.u32 	%p7, %r22, 9999;
	and.pred  	%p8, %p6, %p7;
	mov.u32 	%r22, %r4;
	@%p8 bra 	$L__BB0_2;
	mad.lo.s32 	%r21, %r2, %r5, %r1;
	cvta.to.global.u64 	%rd2, %rd1;
	mul.wide.s32 	%rd3, %r21, 4;
	add.s64 	%rd4, %rd2, %rd3;
	st.global.u32 	[%rd4], %r4;
$L__BB0_4:
	ret;

}


// ===== COMPILED SASS (sm_100) =====

	.target	sm_100

	.elftype	@"ET_EXEC"


//--------------------- .note.nv.tkinfo           --------------------------
	.section	.note.nv.tkinfo,"",@"SHT_NOTE"
	.sectionflags	@"SHF_NOTE_NV_TKINFO"
	.tkinfo
        /*0018*/ 	.word	0x00000002
        /*0030*/ 	.string	""
        /*0030*/ 	.string	"ptxas"
        /*0030*/ 	.string	"Cuda compilation tools, release 13.0, V13.0.88"
        /*0030*/ 	.string	"Build cuda_13.0.r13.0/compiler.36424714_0"
        /*0030*/ 	.string	"-arch sm_100 -m 64 "



//--------------------- .note.nv.cuinfo           --------------------------
	.section	.note.nv.cuinfo,"",@"SHT_NOTE"
	.sectionflags	@"SHF_NOTE_NV_CUINFO"
        /*0018*/ 	.short	0x0002
        /*001a*/ 	.short	0x0064
        /*001c*/ 	.short	0x0082
	.zero		2


//--------------------- .nv.info                  --------------------------
	.section	.nv.info,"",@"SHT_CUDA_INFO"
	.align	4


	//----- nvinfo : EIATTR_REGCOUNT
	.align		4
        /*0000*/ 	.byte	0x04, 0x2f
        /*0002*/ 	.short	(.L_1 - .L_0)
	.align		4
.L_0:
        /*0004*/ 	.word	index@(_Z17mandelbrot_kernelPiiiiiffff)
        /*0008*/ 	.word	0x0000000d


	//----- nvinfo : EIATTR_FRAME_SIZE
	.align		4
.L_1:
        /*000c*/ 	.byte	0x04, 0x11
        /*000e*/ 	.short	(.L_3 - .L_2)
	.align		4
.L_2:
        /*0010*/ 	.word	index@(_Z17mandelbrot_kernelPiiiiiffff)
        /*0014*/ 	.word	0x00000000


	//----- nvinfo : EIATTR_MIN_STACK_SIZE
	.align		4
.L_3:
        /*0018*/ 	.byte	0x04, 0x12
        /*001a*/ 	.short	(.L_5 - .L_4)
	.align		4
.L_4:
        /*001c*/ 	.word	index@(_Z17mandelbrot_kernelPiiiiiffff)
        /*0020*/ 	.word	0x00000000
.L_5:


//--------------------- .nv.compat                --------------------------
	.section	.nv.compat,"",@"SHT_CUDA_COMPAT_INFO"
	.align	4
        /*0000*/ 	.byte	0x02, 0x09, 0x00, 0x00, 0x02, 0x02, 0x01, 0x00, 0x02, 0x05, 0x05, 0x00, 0x03, 0x07, 0x01, 0x01
        /*0010*/ 	.byte	0x02, 0x03, 0x00, 0x00, 0x02, 0x06, 0x01, 0x00, 0x04, 0x0b, 0x08, 0x00, 0x01, 0x00, 0x00, 0x00
        /*0020*/ 	.byte	0x00, 0x00, 0x00, 0x00


//--------------------- .nv.info._Z17mandelbrot_kernelPiiiiiffff --------------------------
	.section	.nv.info._Z17mandelbrot_kernelPiiiiiffff,"",@"SHT_CUDA_INFO"
	.sectionflags	@""
	.align	4


	//----- nvinfo : EIATTR_CUDA_API_VERSION
	.align		4
        /*0000*/ 	.byte	0x04, 0x37
        /*0002*/ 	.short	(.L_7 - .L_6)
.L_6:
        /*0004*/ 	.word	0x00000082


	//----- nvinfo : EIATTR_KPARAM_INFO
	.align		4
.L_7:
        /*0008*/ 	.byte	0x04, 0x17
        /*000a*/ 	.short	(.L_9 - .L_8)
.L_8:
        /*000c*/ 	.word	0x00000000
        /*0010*/ 	.short	0x0008
        /*0012*/ 	.short	0x0024
        /*0014*/ 	.byte	0x00, 0xf0, 0x11, 0x00


	//----- nvinfo : EIATTR_KPARAM_INFO
	.align		4
.L_9:
        /*0018*/ 	.byte	0x04, 0x17
        /*001a*/ 	.short	(.L_11 - .L_10)
.L_10:
        /*001c*/ 	.word	0x00000000
        /*0020*/ 	.short	0x0007
        /*0022*/ 	.short	0x0020
        /*0024*/ 	.byte	0x00, 0xf0, 0x11, 0x00


	//----- nvinfo : EIATTR_KPARAM_INFO
	.align		4
.L_11:
        /*0028*/ 	.byte	0x04, 0x17
        /*002a*/ 	.short	(.L_13 - .L_12)
.L_12:
        /*002c*/ 	.word	0x00000000
        /*0030*/ 	.short	0x0006
        /*0032*/ 	.short	0x001c
        /*0034*/ 	.byte	0x00, 0xf0, 0x11, 0x00


	//----- nvinfo : EIATTR_KPARAM_INFO
	.align		4
.L_13:
        /*0038*/ 	.byte	0x04, 0x17
        /*003a*/ 	.short	(.L_15 - .L_14)
.L_14:
        /*003c*/ 	.word	0x00000000
        /*0040*/ 	.short	0x0005
        /*0042*/ 	.short	0x0018
        /*0044*/ 	.byte	0x00, 0xf0, 0x11, 0x00


	//----- nvinfo : EIATTR_KPARAM_INFO
	.align		4
.L_15:
        /*0048*/ 	.byte	0x04, 0x17
        /*004a*/ 	.short	(.L_17 - .L_16)
.L_16:
        /*004c*/ 	.word	0x00000000
        /*0050*/ 	.short	0x0004
        /*0052*/ 	.short	0x0014
        /*0054*/ 	.byte	0x00, 0xf0, 0x11, 0x00


	//----- nvinfo : EIATTR_KPARAM_INFO
	.align		4
.L_17:
        /*0058*/ 	.byte	0x04, 0x17
        /*005a*/ 	.short	(.L_19 - .L_18)
.L_18:
        /*005c*/ 	.word	0x00000000
        /*0060*/ 	.short	0x0003
        /*0062*/ 	.short	0x0010
        /*0064*/ 	.byte	0x00, 0xf0, 0x11, 0x00


	//----- nvinfo : EIATTR_KPARAM_INFO
	.align		4
.L_19:
        /*0068*/ 	.byte	0x04, 0x17
        /*006a*/ 	.short	(.L_21 - .L_20)
.L_20:
        /*006c*/ 	.word	0x00000000
        /*0070*/ 	.short	0x0002
        /*0072*/ 	.short	0x000c
        /*0074*/ 	.byte	0x00, 0xf0, 0x11, 0x00


	//----- nvinfo : EIATTR_KPARAM_INFO
	.align		4
.L_21:
        /*0078*/ 	.byte	0x04, 0x17
        /*007a*/ 	.short	(.L_23 - .L_22)
.L_22:
        /*007c*/ 	.word	0x00000000
        /*0080*/ 	.short	0x0001
        /*0082*/ 	.short	0x0008
        /*0084*/ 	.byte	0x00, 0xf0, 0x11, 0x00


	//----- nvinfo : EIATTR_KPARAM_INFO
	.align		4
.L_23:
        /*0088*/ 	.byte	0x04, 0x17
        /*008a*/ 	.short	(.L_25 - .L_24)
.L_24:
        /*008c*/ 	.word	0x00000000
        /*0090*/ 	.short	0x0000
        /*0092*/ 	.short	0x0000
        /*0094*/ 	.byte	0x00, 0xf5, 0x21, 0x00


	//----- nvinfo : EIATTR_SPARSE_MMA_MASK
	.align		4
.L_25:
        /*0098*/ 	.byte	0x03, 0x50
        /*009a*/ 	.short	0x0000


	//----- nvinfo : EIATTR_MAXREG_COUNT
	.align		4
        /*009c*/ 	.byte	0x03, 0x1b
        /*009e*/ 	.short	0x00ff


	//----- nvinfo : EIATTR_MERCURY_ISA_VERSION
	.align		4
        /*00a0*/ 	.byte	0x03, 0x5f
        /*00a2*/ 	.short	0x0101


	//----- nvinfo : EIATTR_VRC_CTA_INIT_COUNT
	.align		4
        /*00a4*/ 	.byte	0x02, 0x4a
	.zero		1
	.zero		1


	//----- nvinfo : EIATTR_EXIT_INSTR_OFFSETS
	.align		4
        /*00a8*/ 	.byte	0x04, 0x1c
        /*00aa*/ 	.short	(.L_27 - .L_26)


	//   ....[0]....
.L_26:
        /*00ac*/ 	.word	0x000000f0


	//   ....[1]....
        /*00b0*/ 	.word	0x000002b0


	//----- nvinfo : EIATTR_CRS_STACK_SIZE
	.align		4
.L_27:
        /*00b4*/ 	.byte	0x04, 0x1e
        /*00b6*/ 	.short	(.L_29 - .L_28)
.L_28:
        /*00b8*/ 	.word	0x00000000


	//----- nvinfo : EIATTR_CBANK_PARAM_SIZE
	.align		4
.L_29:
        /*00bc*/ 	.byte	0x03, 0x19
        /*00be*/ 	.short	0x0028


	//----- nvinfo : EIATTR_PARAM_CBANK
	.align		4
        /*00c0*/ 	.byte	0x04, 0x0a
        /*00c2*/ 	.short	(.L_31 - .L_30)
	.align		4
.L_30:
        /*00c4*/ 	.word	index@(.nv.constant0._Z17mandelbrot_kernelPiiiiiffff)
        /*00c8*/ 	.short	0x0380
        /*00ca*/ 	.short	0x0028


	//----- nvinfo : EIATTR_SW_WAR
	.align		4
.L_31:
        /*00cc*/ 	.byte	0x04, 0x36
        /*00ce*/ 	.short	(.L_33 - .L_32)
.L_32:
        /*00d0*/ 	.word	0x00000008
.L_33:


//--------------------- .nv.callgraph             --------------------------
	.section	.nv.callgraph,"",@"SHT_CUDA_CALLGRAPH"
	.align	4
	.sectionentsize	8
	.align		4
        /*0000*/ 	.word	0x00000000
	.align		4
        /*0004*/ 	.word	0xffffffff
	.align		4
        /*0008*/ 	.word	0x00000000
	.align		4
        /*000c*/ 	.word	0xfffffffe
	.align		4
        /*0010*/ 	.word	0x00000000
	.align		4
        /*0014*/ 	.word	0xfffffffd
	.align		4
        /*0018*/ 	.word	0x00000000
	.align		4
        /*001c*/ 	.word	0xfffffffc


//--------------------- .text._Z17mandelbrot_kernelPiiiiiffff --------------------------
	.section	.text._Z17mandelbrot_kernelPiiiiiffff,"ax",@progbits
	.align	128
        .global         _Z17mandelbrot_kernelPiiiiiffff
        .type           _Z17mandelbrot_kernelPiiiiiffff,@function
        .size           _Z17mandelbrot_kernelPiiiiiffff,(.L_x_3 - _Z17mandelbrot_kernelPiiiiiffff)
        .other          _Z17mandelbrot_kernelPiiiiiffff,@"STO_CUDA_ENTRY STV_DEFAULT"
_Z17mandelbrot_kernelPiiiiiffff:
.text._Z17mandelbrot_kernelPiiiiiffff:
[----:B------:R-:W-:Y:S01]  /*0000*/  LDC R1, c[0x0][0x37c] ;  /* 0x0000df00ff017b82 */ /* 0x000fe20000000800 */
[----:B------:R-:W0:Y:S07]  /*0010*/  S2R R2, SR_TID.Y ;  /* 0x0000000000027919 */ /* 0x000e2e0000002200 */
[----:B------:R-:W1:Y:S01]  /*0020*/  LDC R3, c[0x0][0x360] ;  /* 0x0000d800ff037b82 */ /* 0x000e620000000800 */
[----:B------:R-:W2:Y:S01]  /*0030*/  LDCU.64 UR6, c[0x0][0x390] ;  /* 0x00007200ff0677ac */ /* 0x000ea20008000a00 */
[----:B------:R-:W1:Y:S01]  /*0040*/  S2R R0, SR_TID.X ;  /* 0x0000000000007919 */ /* 0x000e620000002100 */
[----:B------:R-:W3:Y:S05]  /*0050*/  LDCU.64 UR8, c[0x0][0x388] ;  /* 0x00007100ff0877ac */ /* 0x000eea0008000a00 */
[----:B------:R-:W0:Y:S08]  /*0060*/  S2UR UR5, SR_CTAID.Y ;  /* 0x00000000000579c3 */ /* 0x000e300000002600 */
[----:B------:R-:W0:Y:S08]  /*0070*/  LDC R5, c[0x0][0x364] ;  /* 0x0000d900ff057b82 */ /* 0x000e300000000800 */
[----:B------:R-:W1:Y:S01]  /*0080*/  S2UR UR4, SR_CTAID.X ;  /* 0x00000000000479c3 */ /* 0x000e620000002500 */
[----:B0-----:R-:W-:-:S05]  /*0090*/  IMAD R2, R5, UR5, R2 ;  /* 0x0000000505027c24 */ /* 0x001fca000f8e0202 */
[C---:B--2---:R-:W-:Y:S02]  /*00a0*/  ISETP.GE.AND P0, PT, R2.reuse, UR7, PT ;  /* 0x0000000702007c0c */ /* 0x044fe4000bf06270 */
[----:B------:R-:W-:Y:S01]  /*00b0*/  IADD3 R5, PT, PT, R2, UR6, RZ ;  /* 0x0000000602057c10 */ /* 0x000fe2000fffe0ff */
[----:B-1----:R-:W-:-:S05]  /*00c0*/  IMAD R0, R3, UR4, R0 ;  /* 0x0000000403007c24 */ /* 0x002fca000f8e0200 */
[----:B---3--:R-:W-:-:S04]  /*00d0*/  ISETP.GE.OR P0, PT, R0, UR8, P0 ;  /* 0x0000000800007c0c */ /* 0x008fc80008706670 */
[----:B------:R-:W-:-:S13]  /*00e0*/  ISETP.GE.OR P0, PT, R5, UR9, P0 ;  /* 0x0000000905007c0c */ /* 0x000fda0008706670 */
[----:B------:R-:W-:Y:S05]  /*00f0*/  @P0 EXIT ;  /* 0x000000000000094d */ /* 0x000fea0003800000 */
[----:B------:R-:W0:Y:S01]  /*0100*/  LDC.64 R6, c[0x0][0x398] ;  /* 0x0000e600ff067b82 */ /* 0x000e220000000a00 */
[----:B------:R-:W0:Y:S01]  /*0110*/  LDCU.64 UR6, c[0x0][0x3a0] ;  /* 0x00007400ff0677ac */ /* 0x000e220008000a00 */
[----:B------:R-:W-:Y:S01]  /*0120*/  I2FP.F32.S32 R3, R0 ;  /* 0x0000000000037245 */ /* 0x000fe20000201400 */
[----:B------:R-:W-:Y:S01]  /*0130*/  HFMA2 R4, -RZ, RZ, 0, 0 ;  /* 0x00000000ff047431 */ /* 0x000fe200000001ff */
[----:B------:R-:W-:Y:S01]  /*0140*/  I2FP.F32.S32 R2, R5 ;  /* 0x0000000500027245 */ /* 0x000fe20000201400 */
[----:B------:R-:W-:Y:S01]  /*0150*/  BSSY.RECONVERGENT B0, `(.L_x_0) ;  /* 0x0000011000007945 */ /* 0x000fe20003800200 */
[----:B------:R-:W-:Y:S01]  /*0160*/  CS2R R8, SRZ ;  /* 0x0000000000087805 */ /* 0x000fe2000001ff00 */
[----:B------:R-:W1:Y:S01]  /*0170*/  LDCU.64 UR4, c[0x0][0x358] ;  /* 0x00006b00ff0477ac */ /* 0x000e620008000a00 */
[----:B0-----:R-:W-:Y:S01]  /*0180*/  FFMA R3, R3, UR6, R6 ;  /* 0x0000000603037c23 */ /* 0x001fe20008000006 */
[----:B------:R-:W-:Y:S01]  /*0190*/  FFMA R2, R2, UR7, R7 ;  /* 0x0000000702027c23 */ /* 0x000fe20008000007 */
[----:B-1----:R-:W-:-:S07]  /*01a0*/  CS2R R6, SRZ ;  /* 0x0000000000067805 */ /* 0x002fce000001ff00 */
.L_x_1:
[----:B------:R-:W-:Y:S01]  /*01b0*/  FADD R4, R7, -R4 ;  /* 0x8000000407047221 */ /* 0x000fe20000000000 */
[----:B------:R-:W-:Y:S01]  /*01c0*/  FADD R7, R8, R8 ;  /* 0x0000000808077221 */ /* 0x000fe20000000000 */
[C---:B------:R-:W-:Y:S02]  /*01d0*/  ISETP.GE.U32.AND P0, PT, R6.reuse, 0x270f, PT ;  /* 0x0000270f0600780c */ /* 0x040fe40003f06070 */
[----:B------:R-:W-:Y:S01]  /*01e0*/  FADD R8, R3, R4 ;  /* 0x0000000403087221 */ /* 0x000fe20000000000 */
[----:B------:R-:W-:Y:S01]  /*01f0*/  FFMA R9, R7, R9, R2 ;  /* 0x0000000907097223 */ /* 0x000fe20000000002 */
[----:B------:R-:W-:Y:S02]  /*0200*/  IADD3 R6, PT, PT, R6, 0x1, RZ ;  /* 0x0000000106067810 */ /* 0x000fe40007ffe0ff */
[----:B------:R-:W-:Y:S01]  /*0210*/  FMUL R7, R8, R8 ;  /* 0x0000000808077220 */ /* 0x000fe20000400000 */
[----:B------:R-:W-:-:S04]  /*0220*/  FMUL R4, R9, R9 ;  /* 0x0000000909047220 */ /* 0x000fc80000400000 */
[----:B------:R-:W-:-:S05]  /*0230*/  FADD R10, R7, R4 ;  /* 0x00000004070a7221 */ /* 0x000fca0000000000 */
[----:B------:R-:W-:-:S13]  /*0240*/  FSETP.LE.AND P1, PT, R10, 4, PT ;  /* 0x408000000a00780b */ /* 0x000fda0003f23000 */
[----:B------:R-:W-:Y:S05]  /*0250*/  @!P0 BRA P1, `(.L_x_1) ;  /* 0xfffffffc00d48947 */ /* 0x000fea000083ffff */
[----:B------:R-:W-:Y:S05]  /*0260*/  BSYNC.RECONVERGENT B0 ;  /* 0x0000000000007941 */ /* 0x000fea0003800200 */
.L_x_0:
[----:B------:R-:W0:Y:S01]  /*0270*/  LDC.64 R2, c[0x0][0x380] ;  /* 0x0000e000ff027b82 */ /* 0x000e220000000a00 */
[----:B------:R-:W-:-:S04]  /*0280*/  IMAD R5, R5, UR8, R0 ;  /* 0x0000000805057c24 */ /* 0x000fc8000f8e0200 */
[----:B0-----:R-:W-:-:S05]  /*0290*/  IMAD.WIDE R2, R5, 0x4, R2 ;  /* 0x0000000405027825 */ /* 0x001fca00078e0202 */
[----:B------:R-:W-:Y:S01]  /*02a0*/  STG.E desc[UR4][R2.64], R6 ;  /* 0x0000000602007986 */ /* 0x000fe2000c101904 */
[----:B------:R-:W-:Y:S05]  /*02b0*/  EXIT ;  /* 0x000000000000794d */ /* 0x000fea0003800000 */
.L_x_2:
[----:B------:R-:W-:-:S00]  /*02c0*/  BRA `(.L_x_2) ;  /* 0xfffffffc00fc7947 */ /* 0x000fc0000383ffff */
[----:B------:R-:W-:-:S00]  /*02d0*/  NOP ;  /* 0x0000000000007918 */ /* 0x000fc00000000000 */
        /* <DEDUP_REMOVED lines=10> */
.L_x_3:


//--------------------- .nv.shared.reserved.0     --------------------------
	.section	.nv.shared.reserved.0,"aw",@nobits
	.weak		__nv_reservedSMEM_offset_0_alias
	.size		__nv_reservedSMEM_offset_0_alias, 0, 64
	.other		__nv_reservedSMEM_offset_0_alias,@"STO_CUDA_RESERVED_SHARED STV_DEFAULT"
__nv_reservedSMEM_offset_0_alias:
	.zero		0
	.zero		64


//--------------------- .nv.constant0._Z17mandelbrot_kernelPiiiiiffff --------------------------
	.section	.nv.constant0._Z17mandelbrot_kernelPiiiiiffff,"a",@progbits
	.sectionflags	@""
	.align	4
.nv.constant0._Z17mandelbrot_kernelPiiiiiffff:
	.zero		936


//--------------------- SYMBOLS --------------------------

	.type		.nv.reservedSmem.offset0,@object
	.size		.nv.reservedSmem.offset0,0x4
